//
// Generated by NVIDIA NVVM Compiler
//
// Compiler Build ID: CL-36424714
// Cuda compilation tools, release 13.0, V13.0.88
// Based on NVVM 20.0.0
//

.version 9.0
.target sm_100
.address_size 64

	// .globl	_Z6kernelPiS_

.visible .entry _Z6kernelPiS_(
	.param .u64 .ptr .align 1 _Z6kernelPiS__param_0,
	.param .u64 .ptr .align 1 _Z6kernelPiS__param_1
)
{


	ret;

}


// ===== COMPILED SASS (sm_100) =====

	.target	sm_100

	.elftype	@"ET_EXEC"


//--------------------- .note.nv.tkinfo           --------------------------
	.section	.note.nv.tkinfo,"",@"SHT_NOTE"
	.sectionflags	@"SHF_NOTE_NV_TKINFO"
	.tkinfo
        /*0018*/ 	.word	0x00000002
        /*0030*/ 	.string	""
        /*0030*/ 	.string	"ptxas"
        /*0030*/ 	.string	"Cuda compilation tools, release 13.0, V13.0.88"
        /*0030*/ 	.string	"Build cuda_13.0.r13.0/compiler.36424714_0"
        /*0030*/ 	.string	"-arch sm_100 -m 64 "



//--------------------- .note.nv.cuinfo           --------------------------
	.section	.note.nv.cuinfo,"",@"SHT_NOTE"
	.sectionflags	@"SHF_NOTE_NV_CUINFO"
        /*0018*/ 	.short	0x0002
        /*001a*/ 	.short	0x0064
        /*001c*/ 	.short	0x0082
	.zero		2


//--------------------- .nv.info                  --------------------------
	.section	.nv.info,"",@"SHT_CUDA_INFO"
	.align	4


	//----- nvinfo : EIATTR_REGCOUNT
	.align		4
        /*0000*/ 	.byte	0x04, 0x2f
        /*0002*/ 	.short	(.L_1 - .L_0)
	.align		4
.L_0:
        /*0004*/ 	.word	index@(_Z6kernelPiS_)
        /*0008*/ 	.word	0x00000004


	//----- nvinfo : EIATTR_FRAME_SIZE
	.align		4
.L_1:
        /*000c*/ 	.byte	0x04, 0x11
        /*000e*/ 	.short	(.L_3 - .L_2)
	.align		4
.L_2:
        /*0010*/ 	.word	index@(_Z6kernelPiS_)
        /*0014*/ 	.word	0x00000000


	//----- nvinfo : EIATTR_MIN_STACK_SIZE
	.align		4
.L_3:
        /*0018*/ 	.byte	0x04, 0x12
        /*001a*/ 	.short	(.L_5 - .L_4)
	.align		4
.L_4:
        /*001c*/ 	.word	index@(_Z6kernelPiS_)
        /*0020*/ 	.word	0x00000000
.L_5:


//--------------------- .nv.compat                --------------------------
	.section	.nv.compat,"",@"SHT_CUDA_COMPAT_INFO"
	.align	4
        /*0000*/ 	.byte	0x02, 0x09, 0x00, 0x00, 0x02, 0x02, 0x01, 0x00, 0x02, 0x05, 0x05, 0x00, 0x03, 0x07, 0x01, 0x01
        /*0010*/ 	.byte	0x02, 0x03, 0x00, 0x00, 0x02, 0x06, 0x01, 0x00, 0x04, 0x0b, 0x08, 0x00, 0x09, 0x00, 0x00, 0x00
        /*0020*/ 	.byte	0x00, 0x00, 0x00, 0x00


//--------------------- .nv.info._Z6kernelPiS_    --------------------------
	.section	.nv.info._Z6kernelPiS_,"",@"SHT_CUDA_INFO"
	.sectionflags	@""
	.align	4


	//----- nvinfo : EIATTR_CUDA_API_VERSION
	.align		4
        /*0000*/ 	.byte	0x04, 0x37
        /*0002*/ 	.short	(.L_7 - .L_6)
.L_6:
        /*0004*/ 	.word	0x00000082


	//----- nvinfo : EIATTR_KPARAM_INFO
	.align		4
.L_7:
        /*0008*/ 	.byte	0x04, 0x17
        /*000a*/ 	.short	(.L_9 - .L_8)
.L_8:
        /*000c*/ 	.word	0x00000000
        /*0010*/ 	.short	0x0001
        /*0012*/ 	.short	0x0008
        /*0014*/ 	.byte	0x00, 0xf5, 0x21, 0x00


	//----- nvinfo : EIATTR_KPARAM_INFO
	.align		4
.L_9:
        /*0018*/ 	.byte	0x04, 0x17
        /*001a*/ 	.short	(.L_11 - .L_10)
.L_10:
        /*001c*/ 	.word	0x00000000
        /*0020*/ 	.short	0x0000
        /*0022*/ 	.short	0x0000
        /*0024*/ 	.byte	0x00, 0xf5, 0x21, 0x00


	//----- nvinfo : EIATTR_SPARSE_MMA_MASK
	.align		4
.L_11:
        /*0028*/ 	.byte	0x03, 0x50
        /*002a*/ 	.short	0x0000


	//----- nvinfo : EIATTR_MAXREG_COUNT
	.align		4
        /*002c*/ 	.byte	0x03, 0x1b
        /*002e*/ 	.short	0x00ff


	//----- nvinfo : EIATTR_MERCURY_ISA_VERSION
	.align		4
        /*0030*/ 	.byte	0x03, 0x5f
        /*0032*/ 	.short	0x0101


	//----- nvinfo : EIATTR_VRC_CTA_INIT_COUNT
	.align		4
        /*0034*/ 	.byte	0x02, 0x4a
	.zero		1
	.zero		1


	//----- nvinfo : EIATTR_EXIT_INSTR_OFFSETS
	.align		4
        /*0038*/ 	.byte	0x04, 0x1c
        /*003a*/ 	.short	(.L_13 - .L_12)


	//   ....[0]....
.L_12:
        /*003c*/ 	.word	0x00000010


	//----- nvinfo : EIATTR_CBANK_PARAM_SIZE
	.align		4
.L_13:
        /*0040*/ 	.byte	0x03, 0x19
        /*0042*/ 	.short	0x0010


	//----- nvinfo : EIATTR_PARAM_CBANK
	.align		4
        /*0044*/ 	.byte	0x04, 0x0a
        /*0046*/ 	.short	(.L_15 - .L_14)
	.align		4
.L_14:
        /*0048*/ 	.word	index@(.nv.constant0._Z6kernelPiS_)
        /*004c*/ 	.short	0x0380
        /*004e*/ 	.short	0x0010


	//----- nvinfo : EIATTR_SW_WAR
	.align		4
.L_15:
        /*0050*/ 	.byte	0x04, 0x36
        /*0052*/ 	.short	(.L_17 - .L_16)
.L_16:
        /*0054*/ 	.word	0x00000008
.L_17:


//--------------------- .nv.callgraph             --------------------------
	.section	.nv.callgraph,"",@"SHT_CUDA_CALLGRAPH"
	.align	4
	.sectionentsize	8
	.align		4
        /*0000*/ 	.word	0x00000000
	.align		4
        /*0004*/ 	.word	0xffffffff
	.align		4
        /*0008*/ 	.word	0x00000000
	.align		4
        /*000c*/ 	.word	0xfffffffe
	.align		4
        /*0010*/ 	.word	0x00000000
	.align		4
        /*0014*/ 	.word	0xfffffffd
	.align		4
        /*0018*/ 	.word	0x00000000
	.align		4
        /*001c*/ 	.word	0xfffffffc


//--------------------- .text._Z6kernelPiS_       --------------------------
	.section	.text._Z6kernelPiS_,"ax",@progbits
	.align	128
        .global         _Z6kernelPiS_
        .type           _Z6kernelPiS_,@function
        .size           _Z6kernelPiS_,(.L_x_1 - _Z6kernelPiS_)
        .other          _Z6kernelPiS_,@"STO_CUDA_ENTRY STV_DEFAULT"
_Z6kernelPiS_:
.text._Z6kernelPiS_:
[----:B------:R-:W-:Y:S01]  /*0000*/  LDC R1, c[0x0][0x37c] ;  /* 0x0000df00ff017b82 */ /* 0x000fe20000000800 */
[----:B------:R-:W-:Y:S05]  /*0010*/  EXIT ;  /* 0x000000000000794d */ /* 0x000fea0003800000 */
.L_x_0:
[----:B------:R-:W-:-:S00]  /*0020*/  BRA `(.L_x_0) ;  /* 0xfffffffc00fc7947 */ /* 0x000fc0000383ffff */
[----:B------:R-:W-:-:S00]  /*0030*/  NOP ;  /* 0x0000000000007918 */ /* 0x000fc00000000000 */
        /* <DEDUP_REMOVED lines=12> */
.L_x_1:


//--------------------- .nv.shared.reserved.0     --------------------------
	.section	.nv.shared.reserved.0,"aw",@nobits
	.weak		__nv_reservedSMEM_offset_0_alias
	.size		__nv_reservedSMEM_offset_0_alias, 0, 64
	.other		__nv_reservedSMEM_offset_0_alias,@"STO_CUDA_RESERVED_SHARED STV_DEFAULT"
__nv_reservedSMEM_offset_0_alias:
	.zero		0
	.zero		64


//--------------------- .nv.constant0._Z6kernelPiS_ --------------------------
	.section	.nv.constant0._Z6kernelPiS_,"a",@progbits
	.sectionflags	@""
	.align	4
.nv.constant0._Z6kernelPiS_:
	.zero		912


//--------------------- SYMBOLS --------------------------

	.type		.nv.reservedSmem.offset0,@object
	.size		.nv.reservedSmem.offset0,0x4
